	.headerflags	@"EF_CUDA_TEXMODE_UNIFIED EF_CUDA_64BIT_ADDRESS EF_CUDA_ACCELERATORS EF_CUDA_SM90 EF_CUDA_VIRTUAL_SM(EF_CUDA_SM90)"
	.elftype	@"ET_EXEC"


//--------------------- .nv.info                  --------------------------
	.section	.nv.info,"",@"SHT_CUDA_INFO"
	.align	4


	//----- nvinfo : EIATTR_REGCOUNT
	.align		4
        /*0000*/ 	.byte	0x04, 0x2f
        /*0002*/ 	.short	(.L_3 - .L_2)
	.align		4
.L_2:
        /*0004*/ 	.word	index@(triton_poi_fused__native_batch_norm_legit_no_training_relu_47)
        /*0008*/ 	.word	0x00000011


	//----- nvinfo : EIATTR_MIN_STACK_SIZE
	.align		4
.L_3:
        /*000c*/ 	.byte	0x04, 0x12
        /*000e*/ 	.short	(.L_5 - .L_4)
	.align		4
.L_4:
        /*0010*/ 	.word	index@(triton_poi_fused__native_batch_norm_legit_no_training_relu_47)
        /*0014*/ 	.word	0x00000000


	//----- nvinfo : EIATTR_FRAME_SIZE
	.align		4
.L_5:
        /*0018*/ 	.byte	0x04, 0x11
        /*001a*/ 	.short	(.L_7 - .L_6)
	.align		4
.L_6:
        /*001c*/ 	.word	index@(triton_poi_fused__native_batch_norm_legit_no_training_relu_47)
        /*0020*/ 	.word	0x00000000


	//----- nvinfo : EIATTR_MIN_STACK_SIZE
	.align		4
.L_7:
        /*0024*/ 	.byte	0x04, 0x12
        /*0026*/ 	.short	(.L_9 - .L_8)
	.align		4
.L_8:
        /*0028*/ 	.word	index@(triton_poi_fused__native_batch_norm_legit_no_training_relu_47)
        /*002c*/ 	.word	0x00000000
.L_9:


//--------------------- .nv.info.triton_poi_fused__native_batch_norm_legit_no_training_relu_47 --------------------------
	.section	.nv.info.triton_poi_fused__native_batch_norm_legit_no_training_relu_47,"",@"SHT_CUDA_INFO"
	.sectionflags	@""
	.align	4


	//----- nvinfo : EIATTR_CUDA_API_VERSION
	.align		4
        /*0000*/ 	.byte	0x04, 0x37
        /*0002*/ 	.short	(.L_11 - .L_10)
.L_10:
        /*0004*/ 	.word	0x0000007c


	//----- nvinfo : EIATTR_KPARAM_INFO
	.align		4
.L_11:
        /*0008*/ 	.byte	0x04, 0x17
        /*000a*/ 	.short	(.L_13 - .L_12)
.L_12:
        /*000c*/ 	.word	0x00000000
        /*0010*/ 	.short	0x0006
        /*0012*/ 	.short	0x0030
        /*0014*/ 	.byte	0x00, 0xf0, 0x11, 0x00


	//----- nvinfo : EIATTR_KPARAM_INFO
	.align		4
.L_13:
        /*0018*/ 	.byte	0x04, 0x17
        /*001a*/ 	.short	(.L_15 - .L_14)
.L_14:
        /*001c*/ 	.word	0x00000000
        /*0020*/ 	.short	0x0005
        /*0022*/ 	.short	0x0028
        /*0024*/ 	.byte	0x00, 0xf4, 0x21, 0x00


	//----- nvinfo : EIATTR_KPARAM_INFO
	.align		4
.L_15:
        /*0028*/ 	.byte	0x04, 0x17
        /*002a*/ 	.short	(.L_17 - .L_16)
.L_16:
        /*002c*/ 	.word	0x00000000
        /*0030*/ 	.short	0x0004
        /*0032*/ 	.short	0x0020
        /*0034*/ 	.byte	0x00, 0xf4, 0x21, 0x00


	//----- nvinfo : EIATTR_KPARAM_INFO
	.align		4
.L_17:
        /*0038*/ 	.byte	0x04, 0x17
        /*003a*/ 	.short	(.L_19 - .L_18)
.L_18:
        /*003c*/ 	.word	0x00000000
        /*0040*/ 	.short	0x0003
        /*0042*/ 	.short	0x0018
        /*0044*/ 	.byte	0x00, 0xf4, 0x21, 0x00


	//----- nvinfo : EIATTR_KPARAM_INFO
	.align		4
.L_19:
        /*0048*/ 	.byte	0x04, 0x17
        /*004a*/ 	.short	(.L_21 - .L_20)
.L_20:
        /*004c*/ 	.word	0x00000000
        /*0050*/ 	.short	0x0002
        /*0052*/ 	.short	0x0010
        /*0054*/ 	.byte	0x00, 0xf4, 0x21, 0x00


	//----- nvinfo : EIATTR_KPARAM_INFO
	.align		4
.L_21:
        /*0058*/ 	.byte	0x04, 0x17
        /*005a*/ 	.short	(.L_23 - .L_22)
.L_22:
        /*005c*/ 	.word	0x00000000
        /*0060*/ 	.short	0x0001
        /*0062*/ 	.short	0x0008
        /*0064*/ 	.byte	0x00, 0xf4, 0x21, 0x00


	//----- nvinfo : EIATTR_KPARAM_INFO
	.align		4
.L_23:
        /*0068*/ 	.byte	0x04, 0x17
        /*006a*/ 	.short	(.L_25 - .L_24)
.L_24:
        /*006c*/ 	.word	0x00000000
        /*0070*/ 	.short	0x0000
        /*0072*/ 	.short	0x0000
        /*0074*/ 	.byte	0x00, 0xf4, 0x21, 0x00


	//----- nvinfo : EIATTR_SPARSE_MMA_MASK
	.align		4
.L_25:
        /*0078*/ 	.byte	0x03, 0x50
        /*007a*/ 	.short	0x0000


	//----- nvinfo : EIATTR_MAXREG_COUNT
	.align		4
        /*007c*/ 	.byte	0x03, 0x1b
        /*007e*/ 	.short	0x00ff


	//----- nvinfo : EIATTR_EXIT_INSTR_OFFSETS
	.align		4
        /*0080*/ 	.byte	0x04, 0x1c
        /*0082*/ 	.short	(.L_27 - .L_26)


	//   ....[0]....
.L_26:
        /*0084*/ 	.word	0x00000370


	//----- nvinfo : EIATTR_REQNTID
	.align		4
.L_27:
        /*0088*/ 	.byte	0x04, 0x10
        /*008a*/ 	.short	(.L_29 - .L_28)
.L_28:
        /*008c*/ 	.word	0x00000100
        /*0090*/ 	.word	0x00000001
        /*0094*/ 	.word	0x00000001


	//----- nvinfo : EIATTR_CBANK_PARAM_SIZE
	.align		4
.L_29:
        /*0098*/ 	.byte	0x03, 0x19
        /*009a*/ 	.short	0x0034


	//----- nvinfo : EIATTR_PARAM_CBANK
	.align		4
        /*009c*/ 	.byte	0x04, 0x0a
        /*009e*/ 	.short	(.L_31 - .L_30)
	.align		4
.L_30:
        /*00a0*/ 	.word	index@(.nv.constant0.triton_poi_fused__native_batch_norm_legit_no_training_relu_47)
        /*00a4*/ 	.short	0x0210
        /*00a6*/ 	.short	0x0034


	//----- nvinfo : EIATTR_SW_WAR
	.align		4
.L_31:
        /*00a8*/ 	.byte	0x04, 0x36
        /*00aa*/ 	.short	(.L_33 - .L_32)
.L_32:
        /*00ac*/ 	.word	0x00000008
.L_33:


//--------------------- .nv.callgraph             --------------------------
	.section	.nv.callgraph,"",@"SHT_CUDA_CALLGRAPH"
	.align	4
	.sectionentsize	8
	.align		4
        /*0000*/ 	.word	0x00000000
	.align		4
        /*0004*/ 	.word	0xffffffff
	.align		4
        /*0008*/ 	.word	0x00000000
	.align		4
        /*000c*/ 	.word	0xfffffffe
	.align		4
        /*0010*/ 	.word	0x00000000
	.align		4
        /*0014*/ 	.word	0xfffffffd
	.align		4
        /*0018*/ 	.word	0x00000000
	.align		4
        /*001c*/ 	.word	0xfffffffc


//--------------------- .nv.constant4             --------------------------
	.section	.nv.constant4,"a",@progbits
	.align	8
	.align		8
.nv.constant4:
        /*0000*/ 	.dword	_$_str
	.align		8
        /*0008*/ 	.dword	_$_str_$_2


//--------------------- .text.triton_poi_fused__native_batch_norm_legit_no_training_relu_47 --------------------------
	.section	.text.triton_poi_fused__native_batch_norm_legit_no_training_relu_47,"ax",@progbits
	.align	128
        .global         triton_poi_fused__native_batch_norm_legit_no_training_relu_47
        .type           triton_poi_fused__native_batch_norm_legit_no_training_relu_47,@function
        .size           triton_poi_fused__native_batch_norm_legit_no_training_relu_47,(.L_x_1 - triton_poi_fused__native_batch_norm_legit_no_training_relu_47)
        .other          triton_poi_fused__native_batch_norm_legit_no_training_relu_47,@"STO_CUDA_ENTRY STV_DEFAULT"
triton_poi_fused__native_batch_norm_legit_no_training_relu_47:
.text.triton_poi_fused__native_batch_norm_legit_no_training_relu_47:
[----:B------:R-:W-:Y:S01]  /*0000*/  LDC R1, c[0x0][0x28] ;  /* 0x00000a00ff017b82 */ /* 0x000fe20000000800 */
[----:B------:R-:W1:Y:S01]  /*0010*/  S2R R0, SR_TID.X ;  /* 0x0000000000007919 */ /* 0x000e620000002100 */
[----:B------:R-:W-:-:S06]  /*0020*/  HFMA2.MMA R2, -RZ, RZ, 0, 0 ;  /* 0x00000000ff027435 */ /* 0x000fcc00000001ff */
[----:B------:R-:W2:Y:S01]  /*0030*/  LDC.64 R6, c[0x0][0x220] ;  /* 0x00008800ff067b82 */ /* 0x000ea20000000a00 */
[----:B------:R-:W-:Y:S01]  /*0040*/  ULDC.64 UR4, c[0x0][0x208] ;  /* 0x0000820000047ab9 */ /* 0x000fe20000000a00 */
[----:B------:R-:W3:Y:S06]  /*0050*/  S2R R5, SR_CTAID.X ;  /* 0x0000000000057919 */ /* 0x000eec0000002500 */
[----:B------:R-:W4:Y:S08]  /*0060*/  LDC.64 R8, c[0x0][0x228] ;  /* 0x00008a00ff087b82 */ /* 0x000f300000000a00 */
[----:B------:R-:W5:Y:S01]  /*0070*/  LDC.64 R10, c[0x0][0x230] ;  /* 0x00008c00ff0a7b82 */ /* 0x000f620000000a00 */
[----:B-1----:R-:W-:-:S02]  /*0080*/  SHF.L.U32 R0, R0, 0x1, RZ ;  /* 0x0000000100007819 */ /* 0x002fc400000006ff */
[----:B---3--:R-:W-:Y:S02]  /*0090*/  SHF.R.S32.HI R3, RZ, 0x16, R5 ;  /* 0x00000016ff037819 */ /* 0x008fe40000011405 */
[----:B------:R-:W-:Y:S02]  /*00a0*/  LOP3.LUT R0, R0, 0x1fe, RZ, 0xc0, !PT ;  /* 0x000001fe00007812 */ /* 0x000fe400078ec0ff */
[----:B------:R-:W-:Y:S02]  /*00b0*/  SGXT R3, R3, 0x1 ;  /* 0x000000010303781a */ /* 0x000fe40000000200 */
[----:B------:R-:W-:-:S04]  /*00c0*/  LEA R0, R5, R0, 0x9 ;  /* 0x0000000005007211 */ /* 0x000fc800078e48ff */
[----:B------:R-:W-:-:S04]  /*00d0*/  LEA.HI R3, R3, R0, RZ, 0xa ;  /* 0x0000000003037211 */ /* 0x000fc800078f50ff */
[----:B------:R-:W-:-:S05]  /*00e0*/  SHF.R.S32.HI R3, RZ, 0xa, R3 ;  /* 0x0000000aff037819 */ /* 0x000fca0000011403 */
[----:B------:R-:W-:-:S05]  /*00f0*/  IMAD.HI R2, R3, -0x7df7df7d, R2 ;  /* 0x8208208303027827 */ /* 0x000fca00078e0202 */
[----:B------:R-:W-:-:S04]  /*0100*/  SHF.R.U32.HI R5, RZ, 0x1f, R2 ;  /* 0x0000001fff057819 */ /* 0x000fc80000011602 */
[----:B------:R-:W-:-:S05]  /*0110*/  LEA.HI.SX32 R5, R2, R5, 0x19 ;  /* 0x0000000502057211 */ /* 0x000fca00078fcaff */
[----:B------:R-:W-:Y:S02]  /*0120*/  IMAD R13, R5, -0xfc, R3 ;  /* 0xffffff04050d7824 */ /* 0x000fe400078e0203 */
[----:B------:R-:W1:Y:S02]  /*0130*/  LDC.64 R2, c[0x0][0x210] ;  /* 0x00008400ff027b82 */ /* 0x000e640000000a00 */
[----:B--2---:R-:W-:-:S06]  /*0140*/  IMAD.WIDE R6, R13, 0x4, R6 ;  /* 0x000000040d067825 */ /* 0x004fcc00078e0206 */
[----:B------:R-:W2:Y:S01]  /*0150*/  LDG.E.EL R6, desc[UR4][R6.64] ;  /* 0x0000000406067981 */ /* 0x000ea2000c2e1900 */
[----:B------:R-:W3:Y:S01]  /*0160*/  LDC.64 R4, c[0x0][0x218] ;  /* 0x00008600ff047b82 */ /* 0x000ee20000000a00 */
[----:B----4-:R-:W-:-:S04]  /*0170*/  IMAD.WIDE R8, R13, 0x4, R8 ;  /* 0x000000040d087825 */ /* 0x010fc800078e0208 */
[----:B-----5:R-:W-:Y:S02]  /*0180*/  IMAD.WIDE R10, R13, 0x4, R10 ;  /* 0x000000040d0a7825 */ /* 0x020fe400078e020a */
[----:B------:R-:W4:Y:S04]  /*0190*/  LDG.E.EL R8, desc[UR4][R8.64] ;  /* 0x0000000408087981 */ /* 0x000f28000c2e1900 */
[----:B------:R-:W4:Y:S01]  /*01a0*/  LDG.E.EL R11, desc[UR4][R10.64] ;  /* 0x000000040a0b7981 */ /* 0x000f22000c2e1900 */
[----:B-1----:R-:W-:-:S06]  /*01b0*/  IMAD.WIDE R2, R0, 0x4, R2 ;  /* 0x0000000400027825 */ /* 0x002fcc00078e0202 */
[----:B------:R-:W5:Y:S01]  /*01c0*/  LDG.E.64 R2, desc[UR4][R2.64] ;  /* 0x0000000402027981 */ /* 0x000f62000c1e1b00 */
[----:B---3--:R-:W-:-:S05]  /*01d0*/  IMAD.WIDE R4, R13, 0x4, R4 ;  /* 0x000000040d047825 */ /* 0x008fca00078e0204 */
[----:B------:R1:W5:Y:S01]  /*01e0*/  LDG.E.EL R12, desc[UR4][R4.64] ;  /* 0x00000004040c7981 */ /* 0x000362000c2e1900 */
[----:B------:R-:W-:Y:S01]  /*01f0*/  MOV R14, 0x3e800000 ;  /* 0x3e800000000e7802 */ /* 0x000fe20000000f00 */
[----:B-1----:R-:W1:Y:S02]  /*0200*/  LDC.64 R4, c[0x0][0x238] ;  /* 0x00008e00ff047b82 */ /* 0x002e640000000a00 */
[----:B-1----:R-:W-:-:S04]  /*0210*/  IMAD.WIDE R4, R0, 0x4, R4 ;  /* 0x0000000400047825 */ /* 0x002fc800078e0204 */
[----:B--2---:R-:W-:-:S04]  /*0220*/  FADD R6, R6, 9.9999997473787516356e-06 ;  /* 0x3727c5ac06067421 */ /* 0x004fc80000000000 */
[----:B------:R-:W1:Y:S02]  /*0230*/  MUFU.SQRT R7, R6 ;  /* 0x0000000600077308 */ /* 0x000e640000002000 */
[C---:B-1----:R-:W-:Y:S02]  /*0240*/  FSETP.GT.AND P0, PT, R7.reuse, 8.50705917302346158658e+37, PT ;  /* 0x7e8000000700780b */ /* 0x042fe40003f04000 */
[----:B------:R-:W-:-:S11]  /*0250*/  FSETP.GEU.AND P1, PT, R7, 1.175494350822287508e-38, PT ;  /* 0x008000000700780b */ /* 0x000fd60003f2e000 */
[----:B------:R-:W-:-:S04]  /*0260*/  @P0 FMUL R7, R7, 0.25 ;  /* 0x3e80000007070820 */ /* 0x000fc80000400000 */
[----:B------:R-:W-:-:S06]  /*0270*/  @!P1 FMUL R7, R7, 16777216 ;  /* 0x4b80000007079820 */ /* 0x000fcc0000400000 */
[----:B------:R-:W1:Y:S01]  /*0280*/  MUFU.RCP R7, R7 ;  /* 0x0000000700077308 */ /* 0x000e620000001000 */
[----:B------:R-:W-:Y:S01]  /*0290*/  FSEL R14, R14, 1, P0 ;  /* 0x3f8000000e0e7808 */ /* 0x000fe20000000000 */
[----:B-----5:R-:W-:-:S04]  /*02a0*/  FADD R2, R2, -R12 ;  /* 0x8000000c02027221 */ /* 0x020fc80000000000 */
[----:B------:R-:W-:Y:S01]  /*02b0*/  @!P1 FMUL R14, R14, 16777216 ;  /* 0x4b8000000e0e9820 */ /* 0x000fe20000400000 */
[----:B------:R-:W-:-:S03]  /*02c0*/  FADD R3, R3, -R12 ;  /* 0x8000000c03037221 */ /* 0x000fc60000000000 */
[----:B-1----:R-:W-:-:S04]  /*02d0*/  FMUL R14, R7, R14 ;  /* 0x0000000e070e7220 */ /* 0x002fc80000400000 */
[-C--:B------:R-:W-:Y:S01]  /*02e0*/  FMUL R2, R2, R14.reuse ;  /* 0x0000000e02027220 */ /* 0x080fe20000400000 */
[----:B------:R-:W-:-:S03]  /*02f0*/  FMUL R14, R3, R14 ;  /* 0x0000000e030e7220 */ /* 0x000fc60000400000 */
[C-C-:B----4-:R-:W-:Y:S01]  /*0300*/  FFMA R2, R8.reuse, R2, R11.reuse ;  /* 0x0000000208027223 */ /* 0x150fe2000000000b */
[----:B------:R-:W-:-:S04]  /*0310*/  FFMA R14, R8, R14, R11 ;  /* 0x0000000e080e7223 */ /* 0x000fc8000000000b */
[----:B------:R-:W-:Y:S02]  /*0320*/  FSETP.GEU.AND P0, PT, R2, RZ, PT ;  /* 0x000000ff0200720b */ /* 0x000fe40003f0e000 */
[----:B------:R-:W-:Y:S02]  /*0330*/  FSETP.GEU.AND P1, PT, R14, RZ, PT ;  /* 0x000000ff0e00720b */ /* 0x000fe40003f2e000 */
[----:B------:R-:W-:Y:S02]  /*0340*/  FSEL R2, R2, RZ, P0 ;  /* 0x000000ff02027208 */ /* 0x000fe40000000000 */
[----:B------:R-:W-:-:S05]  /*0350*/  FSEL R3, R14, RZ, P1 ;  /* 0x000000ff0e037208 */ /* 0x000fca0000800000 */
[----:B------:R-:W-:Y:S01]  /*0360*/  STG.E.64 desc[UR4][R4.64], R2 ;  /* 0x0000000204007986 */ /* 0x000fe2000c101b04 */
[----:B------:R-:W-:Y:S05]  /*0370*/  EXIT ;  /* 0x000000000000794d */ /* 0x000fea0003800000 */
.L_x_0:
[----:B------:R-:W-:-:S00]  /*0380*/  BRA `(.L_x_0) ;  /* 0xfffffffc00fc7947 */ /* 0x000fc0000383ffff */
[----:B------:R-:W-:-:S00]  /*0390*/  NOP ;  /* 0x0000000000007918 */ /* 0x000fc00000000000 */
        /* <DEDUP_REMOVED lines=14> */
.L_x_1:


//--------------------- .nv.global.init           --------------------------
	.section	.nv.global.init,"aw",@progbits
.nv.global.init:
	.type		_$_str,@object
	.size		_$_str,(_$_str_$_2 - _$_str)
_$_str:
        /*0000*/ 	.byte	0x5f, 0x5f, 0x43, 0x55, 0x44, 0x41, 0x5f, 0x46, 0x54, 0x5a, 0x00
	.type		_$_str_$_2,@object
	.size		_$_str_$_2,(.L_1 - _$_str_$_2)
_$_str_$_2:
        /*000b*/ 	.byte	0x5f, 0x5f, 0x43, 0x55, 0x44, 0x41, 0x5f, 0x50, 0x52, 0x45, 0x43, 0x5f, 0x53, 0x51, 0x52, 0x54
        /*001b*/ 	.byte	0x00
.L_1:


//--------------------- .nv.constant0.triton_poi_fused__native_batch_norm_legit_no_training_relu_47 --------------------------
	.section	.nv.constant0.triton_poi_fused__native_batch_norm_legit_no_training_relu_47,"a",@progbits
	.sectionflags	@""
	.align	4
.nv.constant0.triton_poi_fused__native_batch_norm_legit_no_training_relu_47:
	.zero		580
